//
// Generated by NVIDIA NVVM Compiler
//
// Compiler Build ID: CL-36424714
// Cuda compilation tools, release 13.0, V13.0.88
// Based on NVVM 20.0.0
//

.version 9.0
.target sm_100
.address_size 64

	// .globl	_Z5hellov
.extern .func  (.param .b32 func_retval0) vprintf
(
	.param .b64 vprintf_param_0,
	.param .b64 vprintf_param_1
)
;
.global .align 1 .b8 $str[52] = {72, 101, 108, 108, 111, 32, 119, 111, 114, 108, 100, 32, 102, 114, 111, 109, 32, 98, 108, 111, 99, 107, 32, 40, 37, 100, 44, 37, 100, 41, 44, 32, 116, 104, 114, 101, 97, 100, 32, 40, 37, 100, 44, 37, 100, 44, 37, 100, 41, 46, 10};

.visible .entry _Z5hellov()
{
	.local .align 8 .b8 	__local_depot0[24];
	.reg .b64 	%SP;
	.reg .b64 	%SPL;
	.reg .b32 	%r<8>;
	.reg .b64 	%rd<5>;

	mov.u64 	%SPL, __local_depot0;
	cvta.local.u64 	%SP, %SPL;
	add.u64 	%rd1, %SP, 0;
	add.u64 	%rd2, %SPL, 0;
	mov.u32 	%r1, %ctaid.x;
	mov.u32 	%r2, %ctaid.y;
	mov.u32 	%r3, %tid.x;
	mov.u32 	%r4, %tid.y;
	mov.u32 	%r5, %tid.z;
	st.local.v2.u32 	[%rd2], {%r1, %r2};
	st.local.v2.u32 	[%rd2+8], {%r3, %r4};
	st.local.u32 	[%rd2+16], %r5;
	mov.u64 	%rd3, $str;
	cvta.global.u64 	%rd4, %rd3;
	{ // callseq 0, 0
	.param .b64 param0;
	st.param.b64 	[param0], %rd4;
	.param .b64 param1;
	st.param.b64 	[param1], %rd1;
	.param .b32 retval0;
	call.uni (retval0), 
	vprintf, 
	(
	param0, 
	param1
	);
	ld.param.b32 	%r6, [retval0];
	} // callseq 0
	bar.sync 	0;
	ret;

}


// ===== COMPILED SASS (sm_100) =====

	.target	sm_100

	.elftype	@"ET_EXEC"


//--------------------- .note.nv.tkinfo           --------------------------
	.section	.note.nv.tkinfo,"",@"SHT_NOTE"
	.sectionflags	@"SHF_NOTE_NV_TKINFO"
	.tkinfo
        /*0018*/ 	.word	0x00000002
        /*0030*/ 	.string	""
        /*0030*/ 	.string	"ptxas"
        /*0030*/ 	.string	"Cuda compilation tools, release 13.0, V13.0.88"
        /*0030*/ 	.string	"Build cuda_13.0.r13.0/compiler.36424714_0"
        /*0030*/ 	.string	"-arch sm_100 -m 64 "



//--------------------- .note.nv.cuinfo           --------------------------
	.section	.note.nv.cuinfo,"",@"SHT_NOTE"
	.sectionflags	@"SHF_NOTE_NV_CUINFO"
        /*0018*/ 	.short	0x0002
        /*001a*/ 	.short	0x0064
        /*001c*/ 	.short	0x0082
	.zero		2


//--------------------- .nv.info                  --------------------------
	.section	.nv.info,"",@"SHT_CUDA_INFO"
	.align	4


	//----- nvinfo : EIATTR_REGCOUNT
	.align		4
        /*0000*/ 	.byte	0x04, 0x2f
        /*0002*/ 	.short	(.L_2 - .L_1)
	.align		4
.L_1:
        /*0004*/ 	.word	index@(_Z5hellov)
        /*0008*/ 	.word	0x00000018


	//----- nvinfo : EIATTR_FRAME_SIZE
	.align		4
.L_2:
        /*000c*/ 	.byte	0x04, 0x11
        /*000e*/ 	.short	(.L_4 - .L_3)
	.align		4
.L_3:
        /*0010*/ 	.word	index@(_Z5hellov)
        /*0014*/ 	.word	0x00000018


	//----- nvinfo : EIATTR_MIN_STACK_SIZE
	.align		4
.L_4:
        /*0018*/ 	.byte	0x04, 0x12
        /*001a*/ 	.short	(.L_6 - .L_5)
	.align		4
.L_5:
        /*001c*/ 	.word	index@(_Z5hellov)
        /*0020*/ 	.word	0x00000018
.L_6:


//--------------------- .nv.compat                --------------------------
	.section	.nv.compat,"",@"SHT_CUDA_COMPAT_INFO"
	.align	4
        /*0000*/ 	.byte	0x02, 0x09, 0x00, 0x00, 0x02, 0x02, 0x01, 0x00, 0x02, 0x05, 0x05, 0x00, 0x03, 0x07, 0x01, 0x01
        /*0010*/ 	.byte	0x02, 0x03, 0x00, 0x00, 0x02, 0x06, 0x01, 0x00, 0x04, 0x0b, 0x08, 0x00, 0x09, 0x00, 0x00, 0x00
        /*0020*/ 	.byte	0x00, 0x00, 0x00, 0x00


//--------------------- .nv.info._Z5hellov        --------------------------
	.section	.nv.info._Z5hellov,"",@"SHT_CUDA_INFO"
	.sectionflags	@""
	.align	4


	//----- nvinfo : EIATTR_CUDA_API_VERSION
	.align		4
        /*0000*/ 	.byte	0x04, 0x37
        /*0002*/ 	.short	(.L_8 - .L_7)
.L_7:
        /*0004*/ 	.word	0x00000082


	//----- nvinfo : EIATTR_SPARSE_MMA_MASK
	.align		4
.L_8:
        /*0008*/ 	.byte	0x03, 0x50
        /*000a*/ 	.short	0x0000


	//----- nvinfo : EIATTR_MAXREG_COUNT
	.align		4
        /*000c*/ 	.byte	0x03, 0x1b
        /*000e*/ 	.short	0x00ff


	//----- nvinfo : EIATTR_NUM_BARRIERS
	.align		4
        /*0010*/ 	.byte	0x02, 0x4c
        /*0012*/ 	.byte	0x01
	.zero		1


	//----- nvinfo : EIATTR_EXTERNS
	.align		4
        /*0014*/ 	.byte	0x04, 0x0f
        /*0016*/ 	.short	(.L_10 - .L_9)


	//   ....[0]....
	.align		4
.L_9:
        /*0018*/ 	.word	index@(vprintf)


	//----- nvinfo : EIATTR_MERCURY_ISA_VERSION
	.align		4
.L_10:
        /*001c*/ 	.byte	0x03, 0x5f
        /*001e*/ 	.short	0x0101


	//----- nvinfo : EIATTR_VRC_CTA_INIT_COUNT
	.align		4
        /*0020*/ 	.byte	0x02, 0x4a
	.zero		1
	.zero		1


	//----- nvinfo : EIATTR_SYSCALL_OFFSETS
	.align		4
        /*0024*/ 	.byte	0x04, 0x46
        /*0026*/ 	.short	(.L_12 - .L_11)


	//   ....[0]....
.L_11:
        /*0028*/ 	.word	0x00000140


	//----- nvinfo : EIATTR_EXIT_INSTR_OFFSETS
	.align		4
.L_12:
        /*002c*/ 	.byte	0x04, 0x1c
        /*002e*/ 	.short	(.L_14 - .L_13)


	//   ....[0]....
.L_13:
        /*0030*/ 	.word	0x00000170


	//----- nvinfo : EIATTR_SW_WAR
	.align		4
.L_14:
        /*0034*/ 	.byte	0x04, 0x36
        /*0036*/ 	.short	(.L_16 - .L_15)
.L_15:
        /*0038*/ 	.word	0x00000008
.L_16:


//--------------------- .nv.callgraph             --------------------------
	.section	.nv.callgraph,"",@"SHT_CUDA_CALLGRAPH"
	.align	4
	.sectionentsize	8
	.align		4
        /*0000*/ 	.word	0x00000000
	.align		4
        /*0004*/ 	.word	0xffffffff
	.align		4
        /*0008*/ 	.word	index@(_Z5hellov)
	.align		4
        /*000c*/ 	.word	index@(vprintf)
	.align		4
        /*0010*/ 	.word	0x00000000
	.align		4
        /*0014*/ 	.word	0xfffffffe
	.align		4
        /*0018*/ 	.word	0x00000000
	.align		4
        /*001c*/ 	.word	0xfffffffd
	.align		4
        /*0020*/ 	.word	0x00000000
	.align		4
        /*0024*/ 	.word	0xfffffffc


//--------------------- .nv.constant4             --------------------------
	.section	.nv.constant4,"a",@progbits
	.align	8
	.align		8
.nv.constant4:
        /*0000*/ 	.dword	vprintf
	.align		8
        /*0008*/ 	.dword	$str


//--------------------- .text._Z5hellov           --------------------------
	.section	.text._Z5hellov,"ax",@progbits
	.align	128
        .global         _Z5hellov
        .type           _Z5hellov,@function
        .size           _Z5hellov,(.L_x_2 - _Z5hellov)
        .other          _Z5hellov,@"STO_CUDA_ENTRY STV_DEFAULT"
_Z5hellov:
.text._Z5hellov:
[----:B------:R-:W0:Y:S01]  /*0000*/  LDC R1, c[0x0][0x37c] ;  /* 0x0000df00ff017b82 */ /* 0x000e220000000800 */
[----:B------:R-:W1:Y:S01]  /*0010*/  S2R R8, SR_CTAID.X ;  /* 0x0000000000087919 */ /* 0x000e620000002500 */
[----:B0-----:R-:W-:Y:S01]  /*0020*/  VIADD R1, R1, 0xffffffe8 ;  /* 0xffffffe801017836 */ /* 0x001fe20000000000 */
[----:B------:R-:W-:Y:S01]  /*0030*/  MOV R0, 0x0 ;  /* 0x0000000000007802 */ /* 0x000fe20000000f00 */
[----:B------:R-:W0:Y:S01]  /*0040*/  LDCU UR4, c[0x0][0x2f8] ;  /* 0x00005f00ff0477ac */ /* 0x000e220008000800 */
[----:B------:R-:W1:Y:S03]  /*0050*/  S2R R9, SR_CTAID.Y ;  /* 0x0000000000097919 */ /* 0x000e660000002600 */
[----:B------:R2:W3:Y:S01]  /*0060*/  LDC.64 R2, c[0x4][R0] ;  /* 0x0100000000027b82 */ /* 0x0004e20000000a00 */
[----:B------:R-:W4:Y:S01]  /*0070*/  LDCU.64 UR6, c[0x4][0x8] ;  /* 0x01000100ff0677ac */ /* 0x000f220008000a00 */
[----:B------:R-:W5:Y:S01]  /*0080*/  S2R R10, SR_TID.X ;  /* 0x00000000000a7919 */ /* 0x000f620000002100 */
[----:B------:R-:W2:Y:S01]  /*0090*/  LDCU UR5, c[0x0][0x2fc] ;  /* 0x00005f80ff0577ac */ /* 0x000ea20008000800 */
[----:B------:R-:W5:Y:S01]  /*00a0*/  S2R R11, SR_TID.Y ;  /* 0x00000000000b7919 */ /* 0x000f620000002200 */
[----:B------:R-:W5:Y:S01]  /*00b0*/  S2R R12, SR_TID.Z ;  /* 0x00000000000c7919 */ /* 0x000f620000002300 */
[----:B0-----:R-:W-:Y:S01]  /*00c0*/  IADD3 R6, P0, PT, R1, UR4, RZ ;  /* 0x0000000401067c10 */ /* 0x001fe2000ff1e0ff */
[----:B----4-:R-:W-:Y:S01]  /*00d0*/  IMAD.U32 R4, RZ, RZ, UR6 ;  /* 0x00000006ff047e24 */ /* 0x010fe2000f8e00ff */
[----:B------:R-:W-:-:S03]  /*00e0*/  MOV R5, UR7 ;  /* 0x0000000700057c02 */ /* 0x000fc60008000f00 */
[----:B--2---:R-:W-:Y:S01]  /*00f0*/  IMAD.X R7, RZ, RZ, UR5, P0 ;  /* 0x00000005ff077e24 */ /* 0x004fe200080e06ff */
[----:B-1----:R0:W-:Y:S04]  /*0100*/  STL.64 [R1], R8 ;  /* 0x0000000801007387 */ /* 0x0021e80000100a00 */
[----:B-----5:R0:W-:Y:S04]  /*0110*/  STL.64 [R1+0x8], R10 ;  /* 0x0000080a01007387 */ /* 0x0201e80000100a00 */
[----:B------:R0:W-:Y:S02]  /*0120*/  STL [R1+0x10], R12 ;  /* 0x0000100c01007387 */ /* 0x0001e40000100800 */
[----:B------:R-:W-:-:S07]  /*0130*/  LEPC R20, `(.L_x_0) ;  /* 0x000000001014794e */ /* 0x000fce0000000000 */
[----:B0--3--:R-:W-:Y:S05]  /*0140*/  CALL.ABS.NOINC R2 ;  /* 0x0000000002007343 */ /* 0x009fea0003c00000 */
.L_x_0:
[----:B------:R-:W-:Y:S05]  /*0150*/  WARPSYNC.ALL ;  /* 0x0000000000007948 */ /* 0x000fea0003800000 */
[----:B------:R-:W-:Y:S06]  /*0160*/  BAR.SYNC.DEFER_BLOCKING 0x0 ;  /* 0x0000000000007b1d */ /* 0x000fec0000010000 */
[----:B------:R-:W-:Y:S05]  /*0170*/  EXIT ;  /* 0x000000000000794d */ /* 0x000fea0003800000 */
.L_x_1:
[----:B------:R-:W-:-:S00]  /*0180*/  BRA `(.L_x_1) ;  /* 0xfffffffc00fc7947 */ /* 0x000fc0000383ffff */
[----:B------:R-:W-:-:S00]  /*0190*/  NOP ;  /* 0x0000000000007918 */ /* 0x000fc00000000000 */
        /* <DEDUP_REMOVED lines=14> */
.L_x_2:


//--------------------- .nv.global.init           --------------------------
	.section	.nv.global.init,"aw",@progbits
.nv.global.init:
	.type		$str,@object
	.size		$str,(.L_0 - $str)
$str:
        /*0000*/ 	.byte	0x48, 0x65, 0x6c, 0x6c, 0x6f, 0x20, 0x77, 0x6f, 0x72, 0x6c, 0x64, 0x20, 0x66, 0x72, 0x6f, 0x6d
        /*0010*/ 	.byte	0x20, 0x62, 0x6c, 0x6f, 0x63, 0x6b, 0x20, 0x28, 0x25, 0x64, 0x2c, 0x25, 0x64, 0x29, 0x2c, 0x20
        /*0020*/ 	.byte	0x74, 0x68, 0x72, 0x65, 0x61, 0x64, 0x20, 0x28, 0x25, 0x64, 0x2c, 0x25, 0x64, 0x2c, 0x25, 0x64
        /*0030*/ 	.byte	0x29, 0x2e, 0x0a, 0x00
.L_0:


//--------------------- .nv.shared.reserved.0     --------------------------
	.section	.nv.shared.reserved.0,"aw",@nobits
	.weak		__nv_reservedSMEM_offset_0_alias
	.size		__nv_reservedSMEM_offset_0_alias, 0, 64
	.other		__nv_reservedSMEM_offset_0_alias,@"STO_CUDA_RESERVED_SHARED STV_DEFAULT"
__nv_reservedSMEM_offset_0_alias:
	.zero		0
	.zero		64


//--------------------- .nv.constant0._Z5hellov   --------------------------
	.section	.nv.constant0._Z5hellov,"a",@progbits
	.sectionflags	@""
	.align	4
.nv.constant0._Z5hellov:
	.zero		896


//--------------------- SYMBOLS --------------------------

	.type		.nv.reservedSmem.offset0,@object
	.size		.nv.reservedSmem.offset0,0x4
	.type		vprintf,@function
